//
// Generated by NVIDIA NVVM Compiler
//
// Compiler Build ID: CL-36424714
// Cuda compilation tools, release 13.0, V13.0.88
// Based on NVVM 20.0.0
//

.version 9.0
.target sm_100
.address_size 64

	// .globl	_Z16encontrar_maximoPdS_Pii
.global .align 4 .b8 precalc_xorwow_matrix[102400];
.global .align 4 .b8 precalc_xorwow_offset_matrix[102400];
.global .align 4 .b8 mrg32k3aM1[2304];
.global .align 4 .b8 mrg32k3aM2[2304];
.global .align 4 .b8 mrg32k3aM1SubSeq[2016];
.global .align 4 .b8 mrg32k3aM2SubSeq[2016];
.global .align 4 .b8 mrg32k3aM1Seq[2304];
.global .align 4 .b8 mrg32k3aM2Seq[2304];
.const .align 8 .b8 __cr_lgamma_table[72];
// _ZZ16encontrar_maximoPdS_PiiE5cache has been demoted

.visible .entry _Z16encontrar_maximoPdS_Pii(
	.param .u64 .ptr .align 1 _Z16encontrar_maximoPdS_Pii_param_0,
	.param .u64 .ptr .align 1 _Z16encontrar_maximoPdS_Pii_param_1,
	.param .u64 .ptr .align 1 _Z16encontrar_maximoPdS_Pii_param_2,
	.param .u32 _Z16encontrar_maximoPdS_Pii_param_3
)
{
	.reg .pred 	%p<9>;
	.reg .b32 	%r<25>;
	.reg .b64 	%rd<9>;
	.reg .b64 	%fd<15>;
	// demoted variable
	.shared .align 8 .b8 _ZZ16encontrar_maximoPdS_PiiE5cache[4096];
	ld.param.u64 	%rd4, [_Z16encontrar_maximoPdS_Pii_param_0];
	ld.param.u64 	%rd5, [_Z16encontrar_maximoPdS_Pii_param_1];
	ld.param.u64 	%rd6, [_Z16encontrar_maximoPdS_Pii_param_2];
	ld.param.u32 	%r10, [_Z16encontrar_maximoPdS_Pii_param_3];
	cvta.to.global.u64 	%rd1, %rd6;
	mov.u32 	%r1, %tid.x;
	mov.u32 	%r11, %ctaid.x;
	mov.u32 	%r24, %ntid.x;
	mad.lo.s32 	%r3, %r11, %r24, %r1;
	setp.ge.s32 	%p1, %r3, %r10;
	mov.f64 	%fd14, 0dBFF0000000000000;
	@%p1 bra 	$L__BB0_3;
	mov.u32 	%r13, %nctaid.x;
	mul.lo.s32 	%r4, %r13, %r24;
	cvta.to.global.u64 	%rd2, %rd4;
	mov.b32 	%r23, 0;
	mov.f64 	%fd14, 0dBFF0000000000000;
$L__BB0_2:
	add.s32 	%r14, %r23, %r3;
	mul.wide.s32 	%rd7, %r14, 8;
	add.s64 	%rd8, %rd2, %rd7;
	ld.global.f64 	%fd7, [%rd8];
	max.f64 	%fd14, %fd14, %fd7;
	add.s32 	%r23, %r23, %r4;
	add.s32 	%r15, %r14, %r4;
	setp.lt.s32 	%p2, %r15, %r10;
	@%p2 bra 	$L__BB0_2;
$L__BB0_3:
	shl.b32 	%r16, %r1, 3;
	mov.u32 	%r17, _ZZ16encontrar_maximoPdS_PiiE5cache;
	add.s32 	%r7, %r17, %r16;
	st.shared.f64 	[%r7], %fd14;
	bar.sync 	0;
	setp.lt.u32 	%p3, %r24, 2;
	@%p3 bra 	$L__BB0_7;
$L__BB0_4:
	shr.u32 	%r9, %r24, 1;
	setp.ge.u32 	%p4, %r1, %r9;
	@%p4 bra 	$L__BB0_6;
	ld.shared.f64 	%fd8, [%r7];
	shl.b32 	%r18, %r9, 3;
	add.s32 	%r19, %r7, %r18;
	ld.shared.f64 	%fd9, [%r19];
	max.f64 	%fd10, %fd8, %fd9;
	st.shared.f64 	[%r7], %fd10;
$L__BB0_6:
	bar.sync 	0;
	setp.gt.u32 	%p5, %r24, 3;
	mov.u32 	%r24, %r9;
	@%p5 bra 	$L__BB0_4;
$L__BB0_7:
	setp.ne.s32 	%p6, %r1, 0;
	@%p6 bra 	$L__BB0_12;
	atom.relaxed.global.cas.b32 	%r20, [%rd1], 0, 1;
	setp.eq.s32 	%p7, %r20, 0;
	@%p7 bra 	$L__BB0_11;
	cvta.to.global.u64 	%rd3, %rd5;
	ld.shared.f64 	%fd4, [_ZZ16encontrar_maximoPdS_PiiE5cache];
$L__BB0_10:
	ld.global.f64 	%fd11, [%rd3];
	max.f64 	%fd12, %fd11, %fd4;
	st.global.f64 	[%rd3], %fd12;
	atom.relaxed.global.cas.b32 	%r21, [%rd1], 0, 1;
	setp.ne.s32 	%p8, %r21, 0;
	@%p8 bra 	$L__BB0_10;
$L__BB0_11:
	atom.global.exch.b32 	%r22, [%rd1], 0;
$L__BB0_12:
	ret;

}


// ===== COMPILED SASS (sm_100) =====

	.target	sm_100

	.elftype	@"ET_EXEC"


//--------------------- .note.nv.tkinfo           --------------------------
	.section	.note.nv.tkinfo,"",@"SHT_NOTE"
	.sectionflags	@"SHF_NOTE_NV_TKINFO"
	.tkinfo
        /*0018*/ 	.word	0x00000002
        /*0030*/ 	.string	""
        /*0030*/ 	.string	"ptxas"
        /*0030*/ 	.string	"Cuda compilation tools, release 13.0, V13.0.88"
        /*0030*/ 	.string	"Build cuda_13.0.r13.0/compiler.36424714_0"
        /*0030*/ 	.string	"-arch sm_100 -m 64 "



//--------------------- .note.nv.cuinfo           --------------------------
	.section	.note.nv.cuinfo,"",@"SHT_NOTE"
	.sectionflags	@"SHF_NOTE_NV_CUINFO"
        /*0018*/ 	.short	0x0002
        /*001a*/ 	.short	0x0064
        /*001c*/ 	.short	0x0082
	.zero		2


//--------------------- .nv.info                  --------------------------
	.section	.nv.info,"",@"SHT_CUDA_INFO"
	.align	4


	//----- nvinfo : EIATTR_REGCOUNT
	.align		4
        /*0000*/ 	.byte	0x04, 0x2f
        /*0002*/ 	.short	(.L_10 - .L_9)
	.align		4
.L_9:
        /*0004*/ 	.word	index@(_Z16encontrar_maximoPdS_Pii)
        /*0008*/ 	.word	0x00000014


	//----- nvinfo : EIATTR_FRAME_SIZE
	.align		4
.L_10:
        /*000c*/ 	.byte	0x04, 0x11
        /*000e*/ 	.short	(.L_12 - .L_11)
	.align		4
.L_11:
        /*0010*/ 	.word	index@(_Z16encontrar_maximoPdS_Pii)
        /*0014*/ 	.word	0x00000000


	//----- nvinfo : EIATTR_MIN_STACK_SIZE
	.align		4
.L_12:
        /*0018*/ 	.byte	0x04, 0x12
        /*001a*/ 	.short	(.L_14 - .L_13)
	.align		4
.L_13:
        /*001c*/ 	.word	index@(_Z16encontrar_maximoPdS_Pii)
        /*0020*/ 	.word	0x00000000
.L_14:


//--------------------- .nv.compat                --------------------------
	.section	.nv.compat,"",@"SHT_CUDA_COMPAT_INFO"
	.align	4
        /*0000*/ 	.byte	0x02, 0x09, 0x00, 0x00, 0x02, 0x02, 0x01, 0x00, 0x02, 0x05, 0x05, 0x00, 0x03, 0x07, 0x01, 0x01
        /*0010*/ 	.byte	0x02, 0x03, 0x00, 0x00, 0x02, 0x06, 0x01, 0x00, 0x04, 0x0b, 0x08, 0x00, 0x01, 0x00, 0x00, 0x00
        /*0020*/ 	.byte	0x00, 0x00, 0x00, 0x00


//--------------------- .nv.info._Z16encontrar_maximoPdS_Pii --------------------------
	.section	.nv.info._Z16encontrar_maximoPdS_Pii,"",@"SHT_CUDA_INFO"
	.sectionflags	@""
	.align	4


	//----- nvinfo : EIATTR_CUDA_API_VERSION
	.align		4
        /*0000*/ 	.byte	0x04, 0x37
        /*0002*/ 	.short	(.L_16 - .L_15)
.L_15:
        /*0004*/ 	.word	0x00000082


	//----- nvinfo : EIATTR_KPARAM_INFO
	.align		4
.L_16:
        /*0008*/ 	.byte	0x04, 0x17
        /*000a*/ 	.short	(.L_18 - .L_17)
.L_17:
        /*000c*/ 	.word	0x00000000
        /*0010*/ 	.short	0x0003
        /*0012*/ 	.short	0x0018
        /*0014*/ 	.byte	0x00, 0xf0, 0x11, 0x00


	//----- nvinfo : EIATTR_KPARAM_INFO
	.align		4
.L_18:
        /*0018*/ 	.byte	0x04, 0x17
        /*001a*/ 	.short	(.L_20 - .L_19)
.L_19:
        /*001c*/ 	.word	0x00000000
        /*0020*/ 	.short	0x0002
        /*0022*/ 	.short	0x0010
        /*0024*/ 	.byte	0x00, 0xf5, 0x21, 0x00


	//----- nvinfo : EIATTR_KPARAM_INFO
	.align		4
.L_20:
        /*0028*/ 	.byte	0x04, 0x17
        /*002a*/ 	.short	(.L_22 - .L_21)
.L_21:
        /*002c*/ 	.word	0x00000000
        /*0030*/ 	.short	0x0001
        /*0032*/ 	.short	0x0008
        /*0034*/ 	.byte	0x00, 0xf5, 0x21, 0x00


	//----- nvinfo : EIATTR_KPARAM_INFO
	.align		4
.L_22:
        /*0038*/ 	.byte	0x04, 0x17
        /*003a*/ 	.short	(.L_24 - .L_23)
.L_23:
        /*003c*/ 	.word	0x00000000
        /*0040*/ 	.short	0x0000
        /*0042*/ 	.short	0x0000
        /*0044*/ 	.byte	0x00, 0xf5, 0x21, 0x00


	//----- nvinfo : EIATTR_SPARSE_MMA_MASK
	.align		4
.L_24:
        /*0048*/ 	.byte	0x03, 0x50
        /*004a*/ 	.short	0x0000


	//----- nvinfo : EIATTR_MAXREG_COUNT
	.align		4
        /*004c*/ 	.byte	0x03, 0x1b
        /*004e*/ 	.short	0x00ff


	//----- nvinfo : EIATTR_NUM_BARRIERS
	.align		4
        /*0050*/ 	.byte	0x02, 0x4c
        /*0052*/ 	.byte	0x01
	.zero		1


	//----- nvinfo : EIATTR_MERCURY_ISA_VERSION
	.align		4
        /*0054*/ 	.byte	0x03, 0x5f
        /*0056*/ 	.short	0x0101


	//----- nvinfo : EIATTR_VRC_CTA_INIT_COUNT
	.align		4
        /*0058*/ 	.byte	0x02, 0x4a
	.zero		1
	.zero		1


	//----- nvinfo : EIATTR_EXIT_INSTR_OFFSETS
	.align		4
        /*005c*/ 	.byte	0x04, 0x1c
        /*005e*/ 	.short	(.L_26 - .L_25)


	//   ....[0]....
.L_25:
        /*0060*/ 	.word	0x000003d0


	//   ....[1]....
        /*0064*/ 	.word	0x000005c0


	//----- nvinfo : EIATTR_CRS_STACK_SIZE
	.align		4
.L_26:
        /*0068*/ 	.byte	0x04, 0x1e
        /*006a*/ 	.short	(.L_28 - .L_27)
.L_27:
        /*006c*/ 	.word	0x00000000


	//----- nvinfo : EIATTR_CBANK_PARAM_SIZE
	.align		4
.L_28:
        /*0070*/ 	.byte	0x03, 0x19
        /*0072*/ 	.short	0x001c


	//----- nvinfo : EIATTR_PARAM_CBANK
	.align		4
        /*0074*/ 	.byte	0x04, 0x0a
        /*0076*/ 	.short	(.L_30 - .L_29)
	.align		4
.L_29:
        /*0078*/ 	.word	index@(.nv.constant0._Z16encontrar_maximoPdS_Pii)
        /*007c*/ 	.short	0x0380
        /*007e*/ 	.short	0x001c


	//----- nvinfo : EIATTR_SW_WAR
	.align		4
.L_30:
        /*0080*/ 	.byte	0x04, 0x36
        /*0082*/ 	.short	(.L_32 - .L_31)
.L_31:
        /*0084*/ 	.word	0x00000008
.L_32:


//--------------------- .nv.callgraph             --------------------------
	.section	.nv.callgraph,"",@"SHT_CUDA_CALLGRAPH"
	.align	4
	.sectionentsize	8
	.align		4
        /*0000*/ 	.word	0x00000000
	.align		4
        /*0004*/ 	.word	0xffffffff
	.align		4
        /*0008*/ 	.word	0x00000000
	.align		4
        /*000c*/ 	.word	0xfffffffe
	.align		4
        /*0010*/ 	.word	0x00000000
	.align		4
        /*0014*/ 	.word	0xfffffffd
	.align		4
        /*0018*/ 	.word	0x00000000
	.align		4
        /*001c*/ 	.word	0xfffffffc


//--------------------- .nv.constant4             --------------------------
	.section	.nv.constant4,"a",@progbits
	.align	8
	.align		8
.nv.constant4:
        /*0000*/ 	.dword	precalc_xorwow_matrix
	.align		8
        /*0008*/ 	.dword	precalc_xorwow_offset_matrix
	.align		8
        /*0010*/ 	.dword	mrg32k3aM1
	.align		8
        /*0018*/ 	.dword	mrg32k3aM2
	.align		8
        /*0020*/ 	.dword	mrg32k3aM1SubSeq
	.align		8
        /*0028*/ 	.dword	mrg32k3aM2SubSeq
	.align		8
        /*0030*/ 	.dword	mrg32k3aM1Seq
	.align		8
        /*0038*/ 	.dword	mrg32k3aM2Seq


//--------------------- .nv.constant3             --------------------------
	.section	.nv.constant3,"a",@progbits
	.align	8
.nv.constant3:
	.type		__cr_lgamma_table,@object
	.size		__cr_lgamma_table,(.L_8 - __cr_lgamma_table)
__cr_lgamma_table:
        /*0000*/ 	.byte	0x00, 0x00, 0x00, 0x00, 0x00, 0x00, 0x00, 0x00, 0x00, 0x00, 0x00, 0x00, 0x00, 0x00, 0x00, 0x00
        /*0010*/ 	.byte	0xef, 0x39, 0xfa, 0xfe, 0x42, 0x2e, 0xe6, 0x3f, 0x02, 0x20, 0x2a, 0xfa, 0x0b, 0xab, 0xfc, 0x3f
        /*0020*/ 	.byte	0xf9, 0x2c, 0x92, 0x7c, 0xa7, 0x6c, 0x09, 0x40, 0xc9, 0x79, 0x44, 0x3c, 0x64, 0x26, 0x13, 0x40
        /*0030*/ 	.byte	0xca, 0x01, 0xcf, 0x3a, 0x27, 0x51, 0x1a, 0x40, 0x30, 0xcc, 0x2d, 0xf3, 0xe1, 0x0c, 0x21, 0x40
        /*0040*/ 	.byte	0x0d, 0xb7, 0xfc, 0x82, 0x8e, 0x35, 0x25, 0x40
.L_8:


//--------------------- .text._Z16encontrar_maximoPdS_Pii --------------------------
	.section	.text._Z16encontrar_maximoPdS_Pii,"ax",@progbits
	.align	128
        .global         _Z16encontrar_maximoPdS_Pii
        .type           _Z16encontrar_maximoPdS_Pii,@function
        .size           _Z16encontrar_maximoPdS_Pii,(.L_x_9 - _Z16encontrar_maximoPdS_Pii)
        .other          _Z16encontrar_maximoPdS_Pii,@"STO_CUDA_ENTRY STV_DEFAULT"
_Z16encontrar_maximoPdS_Pii:
.text._Z16encontrar_maximoPdS_Pii:
[----:B------:R-:W-:Y:S01]  /*0000*/  LDC R1, c[0x0][0x37c] ;  /* 0x0000df00ff017b82 */ /* 0x000fe20000000800 */
[----:B------:R-:W0:Y:S07]  /*0010*/  S2R R0, SR_TID.X ;  /* 0x0000000000007919 */ /* 0x000e2e0000002100 */
[----:B------:R-:W0:Y:S01]  /*0020*/  S2UR UR4, SR_CTAID.X ;  /* 0x00000000000479c3 */ /* 0x000e220000002500 */
[----:B------:R-:W1:Y:S01]  /*0030*/  LDCU UR5, c[0x0][0x398] ;  /* 0x00007300ff0577ac */ /* 0x000e620008000800 */
[----:B------:R-:W-:Y:S01]  /*0040*/  BSSY.RECONVERGENT B0, `(.L_x_0) ;  /* 0x000001d000007945 */ /* 0x000fe20003800200 */
[----:B------:R-:W-:Y:S01]  /*0050*/  IMAD.MOV.U32 R6, RZ, RZ, 0x0 ;  /* 0x00000000ff067424 */ /* 0x000fe200078e00ff */
[----:B------:R-:W2:Y:S01]  /*0060*/  LDCU.64 UR6, c[0x0][0x358] ;  /* 0x00006b00ff0677ac */ /* 0x000ea20008000a00 */
[----:B------:R-:W-:-:S03]  /*0070*/  IMAD.MOV.U32 R7, RZ, RZ, -0x40100000 ;  /* 0xbff00000ff077424 */ /* 0x000fc600078e00ff */
[----:B------:R-:W0:Y:S02]  /*0080*/  LDC R5, c[0x0][0x360] ;  /* 0x0000d800ff057b82 */ /* 0x000e240000000800 */
[----:B0-----:R-:W-:-:S05]  /*0090*/  IMAD R4, R5, UR4, R0 ;  /* 0x0000000405047c24 */ /* 0x001fca000f8e0200 */
[----:B-1----:R-:W-:-:S13]  /*00a0*/  ISETP.GE.AND P0, PT, R4, UR5, PT ;  /* 0x0000000504007c0c */ /* 0x002fda000bf06270 */
[----:B--2---:R-:W-:Y:S05]  /*00b0*/  @P0 BRA `(.L_x_1) ;  /* 0x0000000000540947 */ /* 0x004fea0003800000 */
[----:B------:R-:W0:Y:S01]  /*00c0*/  LDC.64 R2, c[0x0][0x380] ;  /* 0x0000e000ff027b82 */ /* 0x000e220000000a00 */
[----:B------:R-:W1:Y:S01]  /*00d0*/  LDCU UR4, c[0x0][0x370] ;  /* 0x00006e00ff0477ac */ /* 0x000e620008000800 */
[----:B------:R-:W-:Y:S02]  /*00e0*/  IMAD.MOV.U32 R11, RZ, RZ, RZ ;  /* 0x000000ffff0b7224 */ /* 0x000fe400078e00ff */
[----:B------:R-:W-:Y:S02]  /*00f0*/  IMAD.MOV.U32 R6, RZ, RZ, 0x0 ;  /* 0x00000000ff067424 */ /* 0x000fe400078e00ff */
[----:B------:R-:W-:Y:S02]  /*0100*/  IMAD.MOV.U32 R7, RZ, RZ, -0x40100000 ;  /* 0xbff00000ff077424 */ /* 0x000fe400078e00ff */
[----:B-1----:R-:W-:-:S07]  /*0110*/  IMAD R10, R5, UR4, RZ ;  /* 0x00000004050a7c24 */ /* 0x002fce000f8e02ff */
.L_x_2:
[----:B------:R-:W-:-:S05]  /*0120*/  IADD3 R13, PT, PT, R4, R11, RZ ;  /* 0x0000000b040d7210 */ /* 0x000fca0007ffe0ff */
[----:B0-----:R-:W-:-:S06]  /*0130*/  IMAD.WIDE R8, R13, 0x8, R2 ;  /* 0x000000080d087825 */ /* 0x001fcc00078e0202 */
[----:B------:R-:W2:Y:S01]  /*0140*/  LDG.E.64 R8, desc[UR6][R8.64] ;  /* 0x0000000608087981 */ /* 0x000ea2000c1e1b00 */
[C---:B------:R-:W-:Y:S02]  /*0150*/  IMAD.IADD R13, R10.reuse, 0x1, R13 ;  /* 0x000000010a0d7824 */ /* 0x040fe400078e020d */
[----:B------:R-:W-:Y:S02]  /*0160*/  IMAD.MOV.U32 R15, RZ, RZ, R6 ;  /* 0x000000ffff0f7224 */ /* 0x000fe400078e0006 */
[----:B------:R-:W-:Y:S01]  /*0170*/  IMAD.MOV.U32 R17, RZ, RZ, R7 ;  /* 0x000000ffff117224 */ /* 0x000fe200078e0007 */
[----:B------:R-:W-:Y:S01]  /*0180*/  ISETP.GE.AND P0, PT, R13, UR5, PT ;  /* 0x000000050d007c0c */ /* 0x000fe2000bf06270 */
[----:B------:R-:W-:Y:S01]  /*0190*/  IMAD.IADD R11, R10, 0x1, R11 ;  /* 0x000000010a0b7824 */ /* 0x000fe200078e020b */
[----:B--2---:R-:W-:Y:S01]  /*01a0*/  DSETP.MAX.AND P1, P2, R8, R6, PT ;  /* 0x000000060800722a */ /* 0x004fe20003a2f000 */
[----:B------:R-:W-:-:S05]  /*01b0*/  IMAD.MOV.U32 R6, RZ, RZ, R9 ;  /* 0x000000ffff067224 */ /* 0x000fca00078e0009 */
[----:B------:R-:W-:Y:S02]  /*01c0*/  FSEL R7, R6, R17, P1 ;  /* 0x0000001106077208 */ /* 0x000fe40000800000 */
[----:B------:R-:W-:-:S04]  /*01d0*/  MOV R6, R8 ;  /* 0x0000000800067202 */ /* 0x000fc80000000f00 */
[----:B------:R-:W-:Y:S02]  /*01e0*/  SEL R6, R6, R15, P1 ;  /* 0x0000000f06067207 */ /* 0x000fe40000800000 */
[----:B------:R-:W-:Y:S01]  /*01f0*/  @P2 LOP3.LUT R7, R17, 0x80000, RZ, 0xfc, !PT ;  /* 0x0008000011072812 */ /* 0x000fe200078efcff */
[----:B------:R-:W-:Y:S06]  /*0200*/  @!P0 BRA `(.L_x_2) ;  /* 0xfffffffc00c48947 */ /* 0x000fec000383ffff */
.L_x_1:
[----:B------:R-:W-:Y:S05]  /*0210*/  BSYNC.RECONVERGENT B0 ;  /* 0x0000000000007941 */ /* 0x000fea0003800200 */
.L_x_0:
[----:B------:R-:W0:Y:S01]  /*0220*/  S2UR UR5, SR_CgaCtaId ;  /* 0x00000000000579c3 */ /* 0x000e220000008800 */
[----:B------:R-:W-:Y:S01]  /*0230*/  UMOV UR4, 0x400 ;  /* 0x0000040000047882 */ /* 0x000fe20000000000 */
[----:B------:R-:W-:Y:S02]  /*0240*/  ISETP.GE.U32.AND P1, PT, R5, 0x2, PT ;  /* 0x000000020500780c */ /* 0x000fe40003f26070 */
[----:B------:R-:W-:Y:S01]  /*0250*/  ISETP.NE.AND P0, PT, R0, RZ, PT ;  /* 0x000000ff0000720c */ /* 0x000fe20003f05270 */
[----:B0-----:R-:W-:-:S06]  /*0260*/  ULEA UR4, UR5, UR4, 0x18 ;  /* 0x0000000405047291 */ /* 0x001fcc000f8ec0ff */
[----:B------:R-:W-:-:S05]  /*0270*/  LEA R9, R0, UR4, 0x3 ;  /* 0x0000000400097c11 */ /* 0x000fca000f8e18ff */
[----:B------:R0:W-:Y:S01]  /*0280*/  STS.64 [R9], R6 ;  /* 0x0000000609007388 */ /* 0x0001e20000000a00 */
[----:B------:R-:W-:Y:S06]  /*0290*/  BAR.SYNC.DEFER_BLOCKING 0x0 ;  /* 0x0000000000007b1d */ /* 0x000fec0000010000 */
[----:B------:R-:W-:Y:S05]  /*02a0*/  @!P1 BRA `(.L_x_3) ;  /* 0x0000000000489947 */ /* 0x000fea0003800000 */
.L_x_4:
[----:B------:R-:W-:-:S04]  /*02b0*/  SHF.R.U32.HI R4, RZ, 0x1, R5 ;  /* 0x00000001ff047819 */ /* 0x000fc80000011605 */
[----:B------:R-:W-:-:S13]  /*02c0*/  ISETP.GE.U32.AND P1, PT, R0, R4, PT ;  /* 0x000000040000720c */ /* 0x000fda0003f26070 */
[----:B0-----:R-:W-:Y:S01]  /*02d0*/  @!P1 IMAD R6, R4, 0x8, R9 ;  /* 0x0000000804069824 */ /* 0x001fe200078e0209 */
[----:B------:R-:W0:Y:S05]  /*02e0*/  @!P1 LDS.64 R2, [R9] ;  /* 0x0000000009029984 */ /* 0x000e2a0000000a00 */
[----:B------:R-:W1:Y:S01]  /*02f0*/  @!P1 LDS.64 R6, [R6] ;  /* 0x0000000006069984 */ /* 0x000e620000000a00 */
[----:B0-----:R-:W-:Y:S01]  /*0300*/  @!P1 IMAD.MOV.U32 R8, RZ, RZ, R3 ;  /* 0x000000ffff089224 */ /* 0x001fe200078e0003 */
[----:B-1----:R-:W-:Y:S01]  /*0310*/  @!P1 DSETP.MAX.AND P2, P3, R2, R6, PT ;  /* 0x000000060200922a */ /* 0x002fe20003b4f000 */
[----:B------:R-:W-:Y:S01]  /*0320*/  @!P1 MOV R11, R7 ;  /* 0x00000007000b9202 */ /* 0x000fe20000000f00 */
[----:B------:R-:W-:-:S04]  /*0330*/  @!P1 IMAD.MOV.U32 R3, RZ, RZ, R6 ;  /* 0x000000ffff039224 */ /* 0x000fc800078e0006 */
[----:B------:R-:W-:Y:S02]  /*0340*/  @!P1 FSEL R8, R8, R11, P2 ;  /* 0x0000000b08089208 */ /* 0x000fe40001000000 */
[----:B------:R-:W-:Y:S02]  /*0350*/  @!P1 LOP3.LUT R11, R11, 0x80000, RZ, 0xfc, !PT ;  /* 0x000800000b0b9812 */ /* 0x000fe400078efcff */
[----:B------:R-:W-:Y:S02]  /*0360*/  @!P1 SEL R2, R2, R3, P2 ;  /* 0x0000000302029207 */ /* 0x000fe40001000000 */
[----:B------:R-:W-:-:S05]  /*0370*/  @!P1 SEL R3, R11, R8, P3 ;  /* 0x000000080b039207 */ /* 0x000fca0001800000 */
[----:B------:R1:W-:Y:S01]  /*0380*/  @!P1 STS.64 [R9], R2 ;  /* 0x0000000209009388 */ /* 0x0003e20000000a00 */
[----:B------:R-:W-:Y:S01]  /*0390*/  BAR.SYNC.DEFER_BLOCKING 0x0 ;  /* 0x0000000000007b1d */ /* 0x000fe20000010000 */
[----:B------:R-:W-:Y:S01]  /*03a0*/  ISETP.GT.U32.AND P1, PT, R5, 0x3, PT ;  /* 0x000000030500780c */ /* 0x000fe20003f24070 */
[----:B------:R-:W-:-:S12]  /*03b0*/  IMAD.MOV.U32 R5, RZ, RZ, R4 ;  /* 0x000000ffff057224 */ /* 0x000fd800078e0004 */
[----:B-1----:R-:W-:Y:S05]  /*03c0*/  @P1 BRA `(.L_x_4) ;  /* 0xfffffffc00b81947 */ /* 0x002fea000383ffff */
.L_x_3:
[----:B------:R-:W-:Y:S05]  /*03d0*/  @P0 EXIT ;  /* 0x000000000000094d */ /* 0x000fea0003800000 */
[----:B------:R-:W1:Y:S01]  /*03e0*/  LDC.64 R2, c[0x0][0x390] ;  /* 0x0000e400ff027b82 */ /* 0x000e620000000a00 */
[----:B------:R-:W-:Y:S02]  /*03f0*/  HFMA2 R5, -RZ, RZ, 0, 5.9604644775390625e-08 ;  /* 0x00000001ff057431 */ /* 0x000fe400000001ff */
[----:B------:R-:W-:-:S05]  /*0400*/  IMAD.MOV.U32 R4, RZ, RZ, RZ ;  /* 0x000000ffff047224 */ /* 0x000fca00078e00ff */
[----:B-1----:R-:W2:Y:S01]  /*0410*/  ATOMG.E.CAS.STRONG.GPU PT, R0, [R2], R4, R5 ;  /* 0x00000004020073a9 */ /* 0x002ea200001ee105 */
[----:B------:R-:W-:Y:S01]  /*0420*/  BSSY B0, `(.L_x_5) ;  /* 0x0000018000007945 */ /* 0x000fe20003800000 */
[----:B------:R-:W-:Y:S01]  /*0430*/  IMAD.MOV.U32 R15, RZ, RZ, 0x1 ;  /* 0x00000001ff0f7424 */ /* 0x000fe200078e00ff */
[----:B--2---:R-:W-:-:S13]  /*0440*/  ISETP.NE.AND P0, PT, R0, RZ, PT ;  /* 0x000000ff0000720c */ /* 0x004fda0003f05270 */
[----:B------:R-:W-:Y:S05]  /*0450*/  @!P0 BRA `(.L_x_6) ;  /* 0x0000000000508947 */ /* 0x000fea0003800000 */
[----:B------:R-:W1:Y:S01]  /*0460*/  S2UR UR5, SR_CgaCtaId ;  /* 0x00000000000579c3 */ /* 0x000e620000008800 */
[----:B------:R-:W-:-:S07]  /*0470*/  UMOV UR4, 0x400 ;  /* 0x0000040000047882 */ /* 0x000fce0000000000 */
[----:B0-----:R-:W0:Y:S01]  /*0480*/  LDC.64 R6, c[0x0][0x388] ;  /* 0x0000e200ff067b82 */ /* 0x001e220000000a00 */
[----:B-1----:R-:W-:-:S09]  /*0490*/  ULEA UR4, UR5, UR4, 0x18 ;  /* 0x0000000405047291 */ /* 0x002fd2000f8ec0ff */
[----:B------:R-:W1:Y:S03]  /*04a0*/  LDS.64 R4, [UR4] ;  /* 0x00000004ff047984 */ /* 0x000e660008000a00 */
.L_x_7:
[----:B0-----:R-:W2:Y:S01]  /*04b0*/  LDG.E.64 R8, desc[UR6][R6.64] ;  /* 0x0000000606087981 */ /* 0x001ea2000c1e1b00 */
[----:B-1----:R-:W-:Y:S01]  /*04c0*/  IMAD.MOV.U32 R10, RZ, RZ, R5 ;  /* 0x000000ffff0a7224 */ /* 0x002fe200078e0005 */
[----:B------:R-:W-:Y:S05]  /*04d0*/  YIELD ;  /* 0x0000000000007946 */ /* 0x000fea0003800000 */
[----:B------:R-:W-:Y:S02]  /*04e0*/  IMAD.MOV.U32 R0, RZ, RZ, R4 ;  /* 0x000000ffff007224 */ /* 0x000fe400078e0004 */
[----:B------:R-:W-:Y:S01]  /*04f0*/  IMAD.MOV.U32 R14, RZ, RZ, RZ ;  /* 0x000000ffff0e7224 */ /* 0x000fe200078e00ff */
[----:B--2---:R-:W-:Y:S01]  /*0500*/  DSETP.MAX.AND P0, P1, R4, R8, PT ;  /* 0x000000080400722a */ /* 0x004fe2000390f000 */
[----:B------:R-:W-:-:S05]  /*0510*/  MOV R11, R9 ;  /* 0x00000009000b7202 */ /* 0x000fca0000000f00 */
[----:B------:R-:W-:Y:S02]  /*0520*/  FSEL R13, R10, R11, P0 ;  /* 0x0000000b0a0d7208 */ /* 0x000fe40000000000 */
[----:B------:R-:W-:-:S06]  /*0530*/  SEL R8, R0, R8, P0 ;  /* 0x0000000800087207 */ /* 0x000fcc0000000000 */
[----:B------:R-:W-:-:S05]  /*0540*/  @P1 LOP3.LUT R13, R11, 0x80000, RZ, 0xfc, !PT ;  /* 0x000800000b0d1812 */ /* 0x000fca00078efcff */
[----:B------:R-:W-:-:S05]  /*0550*/  IMAD.MOV.U32 R9, RZ, RZ, R13 ;  /* 0x000000ffff097224 */ /* 0x000fca00078e000d */
[----:B------:R2:W-:Y:S04]  /*0560*/  STG.E.64 desc[UR6][R6.64], R8 ;  /* 0x0000000806007986 */ /* 0x0005e8000c101b06 */
[----:B------:R-:W3:Y:S02]  /*0570*/  ATOMG.E.CAS.STRONG.GPU PT, R0, [R2], R14, R15 ;  /* 0x0000000e020073a9 */ /* 0x000ee400001ee10f */
[----:B---3--:R-:W-:-:S13]  /*0580*/  ISETP.NE.AND P0, PT, R0, RZ, PT ;  /* 0x000000ff0000720c */ /* 0x008fda0003f05270 */
[----:B--2---:R-:W-:Y:S05]  /*0590*/  @P0 BRA `(.L_x_7) ;  /* 0xfffffffc00c40947 */ /* 0x004fea000383ffff */
.L_x_6:
[----:B------:R-:W-:Y:S05]  /*05a0*/  BSYNC B0 ;  /* 0x0000000000007941 */ /* 0x000fea0003800000 */
.L_x_5:
[----:B------:R-:W-:Y:S01]  /*05b0*/  ATOMG.E.EXCH.STRONG.GPU PT, RZ, desc[UR6][R2.64], RZ ;  /* 0x800000ff02ff79a8 */ /* 0x000fe2000c1ef106 */
[----:B------:R-:W-:Y:S05]  /*05c0*/  EXIT ;  /* 0x000000000000794d */ /* 0x000fea0003800000 */
.L_x_8:
[----:B------:R-:W-:-:S00]  /*05d0*/  BRA `(.L_x_8) ;  /* 0xfffffffc00fc7947 */ /* 0x000fc0000383ffff */
[----:B------:R-:W-:-:S00]  /*05e0*/  NOP ;  /* 0x0000000000007918 */ /* 0x000fc00000000000 */
        /* <DEDUP_REMOVED lines=9> */
.L_x_9:


//--------------------- .nv.global.init           --------------------------
	.section	.nv.global.init,"aw",@progbits
	.align	4
.nv.global.init:
	.type		mrg32k3aM1SubSeq,@object
	.size		mrg32k3aM1SubSeq,(mrg32k3aM2SubSeq - mrg32k3aM1SubSeq)
mrg32k3aM1SubSeq:
        /*0000*/ 	.byte	0x0b, 0xcc, 0xee, 0x04, 0x73, 0x29, 0x8b, 0x6f, 0xf6, 0x53, 0x03, 0xf6, 0x23, 0xf6, 0xea, 0xda
        /* <DEDUP_REMOVED lines=125> */
	.type		mrg32k3aM2SubSeq,@object
	.size		mrg32k3aM2SubSeq,(mrg32k3aM1 - mrg32k3aM2SubSeq)
mrg32k3aM2SubSeq:
        /* <DEDUP_REMOVED lines=126> */
	.type		mrg32k3aM1,@object
	.size		mrg32k3aM1,(mrg32k3aM1Seq - mrg32k3aM1)
mrg32k3aM1:
        /* <DEDUP_REMOVED lines=144> */
	.type		mrg32k3aM1Seq,@object
	.size		mrg32k3aM1Seq,(mrg32k3aM2 - mrg32k3aM1Seq)
mrg32k3aM1Seq:
        /* <DEDUP_REMOVED lines=144> */
	.type		mrg32k3aM2,@object
	.size		mrg32k3aM2,(mrg32k3aM2Seq - mrg32k3aM2)
mrg32k3aM2:
        /* <DEDUP_REMOVED lines=144> */
	.type		mrg32k3aM2Seq,@object
	.size		mrg32k3aM2Seq,(precalc_xorwow_matrix - mrg32k3aM2Seq)
mrg32k3aM2Seq:
        /* <DEDUP_REMOVED lines=144> */
	.type		precalc_xorwow_matrix,@object
	.size		precalc_xorwow_matrix,(precalc_xorwow_offset_matrix - precalc_xorwow_matrix)
precalc_xorwow_matrix:
        /* <DEDUP_REMOVED lines=6400> */
	.type		precalc_xorwow_offset_matrix,@object
	.size		precalc_xorwow_offset_matrix,(.L_1 - precalc_xorwow_offset_matrix)
precalc_xorwow_offset_matrix:
        /* <DEDUP_REMOVED lines=6400> */
.L_1:


//--------------------- .nv.shared._Z16encontrar_maximoPdS_Pii --------------------------
	.section	.nv.shared._Z16encontrar_maximoPdS_Pii,"aw",@nobits
	.sectionflags	@""
	.align	8
.nv.shared._Z16encontrar_maximoPdS_Pii:
	.zero		5120


//--------------------- .nv.shared.reserved.0     --------------------------
	.section	.nv.shared.reserved.0,"aw",@nobits
	.weak		__nv_reservedSMEM_offset_0_alias
	.size		__nv_reservedSMEM_offset_0_alias, 0, 64
	.other		__nv_reservedSMEM_offset_0_alias,@"STO_CUDA_RESERVED_SHARED STV_DEFAULT"
__nv_reservedSMEM_offset_0_alias:
	.zero		0
	.zero		64


//--------------------- .nv.constant0._Z16encontrar_maximoPdS_Pii --------------------------
	.section	.nv.constant0._Z16encontrar_maximoPdS_Pii,"a",@progbits
	.sectionflags	@""
	.align	4
.nv.constant0._Z16encontrar_maximoPdS_Pii:
	.zero		924


//--------------------- SYMBOLS --------------------------

	.type		.nv.reservedSmem.offset0,@object
	.size		.nv.reservedSmem.offset0,0x4
	.type		.nv.reservedSmem.cap,@object
	.size		.nv.reservedSmem.cap,0x4
